//
// Generated by NVIDIA NVVM Compiler
//
// Compiler Build ID: CL-36424714
// Cuda compilation tools, release 13.0, V13.0.88
// Based on NVVM 20.0.0
//

.version 9.0
.target sm_100
.address_size 64

	// .globl	_Z21elementWiseMultBySqrtP7double2Pd

.visible .entry _Z21elementWiseMultBySqrtP7double2Pd(
	.param .u64 .ptr .align 1 _Z21elementWiseMultBySqrtP7double2Pd_param_0,
	.param .u64 .ptr .align 1 _Z21elementWiseMultBySqrtP7double2Pd_param_1
)
{
	.reg .b32 	%r<5>;
	.reg .b64 	%rd<9>;
	.reg .b64 	%fd<10>;

	ld.param.u64 	%rd1, [_Z21elementWiseMultBySqrtP7double2Pd_param_0];
	ld.param.u64 	%rd2, [_Z21elementWiseMultBySqrtP7double2Pd_param_1];
	cvta.to.global.u64 	%rd3, %rd1;
	cvta.to.global.u64 	%rd4, %rd2;
	mov.u32 	%r1, %tid.x;
	mov.u32 	%r2, %ctaid.x;
	mul.lo.s32 	%r3, %r1, %r2;
	mov.u32 	%r4, %ctaid.y;
	mul.wide.s32 	%rd5, %r3, 8;
	add.s64 	%rd6, %rd4, %rd5;
	ld.global.f64 	%fd1, [%rd6];
	sqrt.rn.f64 	%fd2, %fd1;
	mul.wide.u32 	%rd7, %r4, 16;
	add.s64 	%rd8, %rd3, %rd7;
	ld.global.v2.f64 	{%fd3, %fd4}, [%rd8];
	mul.f64 	%fd5, %fd3, %fd2;
	mul.f64 	%fd6, %fd4, 0d0000000000000000;
	sub.f64 	%fd7, %fd5, %fd6;
	mul.f64 	%fd8, %fd2, %fd4;
	fma.rn.f64 	%fd9, %fd3, 0d0000000000000000, %fd8;
	st.global.v2.f64 	[%rd8], {%fd7, %fd9};
	ret;

}


// ===== COMPILED SASS (sm_100) =====

	.target	sm_100

	.elftype	@"ET_EXEC"


//--------------------- .note.nv.tkinfo           --------------------------
	.section	.note.nv.tkinfo,"",@"SHT_NOTE"
	.sectionflags	@"SHF_NOTE_NV_TKINFO"
	.tkinfo
        /*0018*/ 	.word	0x00000002
        /*0030*/ 	.string	""
        /*0030*/ 	.string	"ptxas"
        /*0030*/ 	.string	"Cuda compilation tools, release 13.0, V13.0.88"
        /*0030*/ 	.string	"Build cuda_13.0.r13.0/compiler.36424714_0"
        /*0030*/ 	.string	"-arch sm_100 -m 64 "



//--------------------- .note.nv.cuinfo           --------------------------
	.section	.note.nv.cuinfo,"",@"SHT_NOTE"
	.sectionflags	@"SHF_NOTE_NV_CUINFO"
        /*0018*/ 	.short	0x0002
        /*001a*/ 	.short	0x0064
        /*001c*/ 	.short	0x0082
	.zero		2


//--------------------- .nv.info                  --------------------------
	.section	.nv.info,"",@"SHT_CUDA_INFO"
	.align	4


	//----- nvinfo : EIATTR_REGCOUNT
	.align		4
        /*0000*/ 	.byte	0x04, 0x2f
        /*0002*/ 	.short	(.L_1 - .L_0)
	.align		4
.L_0:
        /*0004*/ 	.word	index@(_Z21elementWiseMultBySqrtP7double2Pd)
        /*0008*/ 	.word	0x00000012


	//----- nvinfo : EIATTR_FRAME_SIZE
	.align		4
.L_1:
        /*000c*/ 	.byte	0x04, 0x11
        /*000e*/ 	.short	(.L_3 - .L_2)
	.align		4
.L_2:
        /*0010*/ 	.word	index@($__internal_0_$__cuda_sm20_dsqrt_rn_f64_mediumpath_v1)
        /*0014*/ 	.word	0x00000000


	//----- nvinfo : EIATTR_FRAME_SIZE
	.align		4
.L_3:
        /*0018*/ 	.byte	0x04, 0x11
        /*001a*/ 	.short	(.L_5 - .L_4)
	.align		4
.L_4:
        /*001c*/ 	.word	index@(_Z21elementWiseMultBySqrtP7double2Pd)
        /*0020*/ 	.word	0x00000000


	//----- nvinfo : EIATTR_MIN_STACK_SIZE
	.align		4
.L_5:
        /*0024*/ 	.byte	0x04, 0x12
        /*0026*/ 	.short	(.L_7 - .L_6)
	.align		4
.L_6:
        /*0028*/ 	.word	index@(_Z21elementWiseMultBySqrtP7double2Pd)
        /*002c*/ 	.word	0x00000000
.L_7:


//--------------------- .nv.compat                --------------------------
	.section	.nv.compat,"",@"SHT_CUDA_COMPAT_INFO"
	.align	4
        /*0000*/ 	.byte	0x02, 0x09, 0x00, 0x00, 0x02, 0x02, 0x01, 0x00, 0x02, 0x05, 0x05, 0x00, 0x03, 0x07, 0x01, 0x01
        /*0010*/ 	.byte	0x02, 0x03, 0x00, 0x00, 0x02, 0x06, 0x01, 0x00, 0x04, 0x0b, 0x08, 0x00, 0x01, 0x00, 0x00, 0x00
        /*0020*/ 	.byte	0x00, 0x00, 0x00, 0x00


//--------------------- .nv.info._Z21elementWiseMultBySqrtP7double2Pd --------------------------
	.section	.nv.info._Z21elementWiseMultBySqrtP7double2Pd,"",@"SHT_CUDA_INFO"
	.sectionflags	@""
	.align	4


	//----- nvinfo : EIATTR_CUDA_API_VERSION
	.align		4
        /*0000*/ 	.byte	0x04, 0x37
        /*0002*/ 	.short	(.L_9 - .L_8)
.L_8:
        /*0004*/ 	.word	0x00000082


	//----- nvinfo : EIATTR_KPARAM_INFO
	.align		4
.L_9:
        /*0008*/ 	.byte	0x04, 0x17
        /*000a*/ 	.short	(.L_11 - .L_10)
.L_10:
        /*000c*/ 	.word	0x00000000
        /*0010*/ 	.short	0x0001
        /*0012*/ 	.short	0x0008
        /*0014*/ 	.byte	0x00, 0xf5, 0x21, 0x00


	//----- nvinfo : EIATTR_KPARAM_INFO
	.align		4
.L_11:
        /*0018*/ 	.byte	0x04, 0x17
        /*001a*/ 	.short	(.L_13 - .L_12)
.L_12:
        /*001c*/ 	.word	0x00000000
        /*0020*/ 	.short	0x0000
        /*0022*/ 	.short	0x0000
        /*0024*/ 	.byte	0x00, 0xf5, 0x21, 0x00


	//----- nvinfo : EIATTR_SPARSE_MMA_MASK
	.align		4
.L_13:
        /*0028*/ 	.byte	0x03, 0x50
        /*002a*/ 	.short	0x0000


	//----- nvinfo : EIATTR_MAXREG_COUNT
	.align		4
        /*002c*/ 	.byte	0x03, 0x1b
        /*002e*/ 	.short	0x00ff


	//----- nvinfo : EIATTR_MERCURY_ISA_VERSION
	.align		4
        /*0030*/ 	.byte	0x03, 0x5f
        /*0032*/ 	.short	0x0101


	//----- nvinfo : EIATTR_VRC_CTA_INIT_COUNT
	.align		4
        /*0034*/ 	.byte	0x02, 0x4a
	.zero		1
	.zero		1


	//----- nvinfo : EIATTR_EXIT_INSTR_OFFSETS
	.align		4
        /*0038*/ 	.byte	0x04, 0x1c
        /*003a*/ 	.short	(.L_15 - .L_14)


	//   ....[0]....
.L_14:
        /*003c*/ 	.word	0x00000270


	//----- nvinfo : EIATTR_CRS_STACK_SIZE
	.align		4
.L_15:
        /*0040*/ 	.byte	0x04, 0x1e
        /*0042*/ 	.short	(.L_17 - .L_16)
.L_16:
        /*0044*/ 	.word	0x00000000


	//----- nvinfo : EIATTR_CBANK_PARAM_SIZE
	.align		4
.L_17:
        /*0048*/ 	.byte	0x03, 0x19
        /*004a*/ 	.short	0x0010


	//----- nvinfo : EIATTR_PARAM_CBANK
	.align		4
        /*004c*/ 	.byte	0x04, 0x0a
        /*004e*/ 	.short	(.L_19 - .L_18)
	.align		4
.L_18:
        /*0050*/ 	.word	index@(.nv.constant0._Z21elementWiseMultBySqrtP7double2Pd)
        /*0054*/ 	.short	0x0380
        /*0056*/ 	.short	0x0010


	//----- nvinfo : EIATTR_SW_WAR
	.align		4
.L_19:
        /*0058*/ 	.byte	0x04, 0x36
        /*005a*/ 	.short	(.L_21 - .L_20)
.L_20:
        /*005c*/ 	.word	0x00000008
.L_21:


//--------------------- .nv.callgraph             --------------------------
	.section	.nv.callgraph,"",@"SHT_CUDA_CALLGRAPH"
	.align	4
	.sectionentsize	8
	.align		4
        /*0000*/ 	.word	0x00000000
	.align		4
        /*0004*/ 	.word	0xffffffff
	.align		4
        /*0008*/ 	.word	0x00000000
	.align		4
        /*000c*/ 	.word	0xfffffffe
	.align		4
        /*0010*/ 	.word	0x00000000
	.align		4
        /*0014*/ 	.word	0xfffffffd
	.align		4
        /*0018*/ 	.word	0x00000000
	.align		4
        /*001c*/ 	.word	0xfffffffc


//--------------------- .text._Z21elementWiseMultBySqrtP7double2Pd --------------------------
	.section	.text._Z21elementWiseMultBySqrtP7double2Pd,"ax",@progbits
	.align	128
        .global         _Z21elementWiseMultBySqrtP7double2Pd
        .type           _Z21elementWiseMultBySqrtP7double2Pd,@function
        .size           _Z21elementWiseMultBySqrtP7double2Pd,(.L_x_7 - _Z21elementWiseMultBySqrtP7double2Pd)
        .other          _Z21elementWiseMultBySqrtP7double2Pd,@"STO_CUDA_ENTRY STV_DEFAULT"
_Z21elementWiseMultBySqrtP7double2Pd:
.text._Z21elementWiseMultBySqrtP7double2Pd:
[----:B------:R-:W-:Y:S01]  /*0000*/  LDC R1, c[0x0][0x37c] ;  /* 0x0000df00ff017b82 */ /* 0x000fe20000000800 */
[----:B------:R-:W0:Y:S07]  /*0010*/  S2R R3, SR_TID.X ;  /* 0x0000000000037919 */ /* 0x000e2e0000002100 */
[----:B------:R-:W0:Y:S01]  /*0020*/  S2UR UR6, SR_CTAID.X ;  /* 0x00000000000679c3 */ /* 0x000e220000002500 */
[----:B------:R-:W1:Y:S07]  /*0030*/  LDCU.64 UR4, c[0x0][0x358] ;  /* 0x00006b00ff0477ac */ /* 0x000e6e0008000a00 */
[----:B------:R-:W2:Y:S01]  /*0040*/  LDC.64 R4, c[0x0][0x388] ;  /* 0x0000e200ff047b82 */ /* 0x000ea20000000a00 */
[----:B0-----:R-:W-:-:S04]  /*0050*/  IMAD R3, R3, UR6, RZ ;  /* 0x0000000603037c24 */ /* 0x001fc8000f8e02ff */
[----:B--2---:R-:W-:-:S06]  /*0060*/  IMAD.WIDE R4, R3, 0x8, R4 ;  /* 0x0000000803047825 */ /* 0x004fcc00078e0204 */
[----:B-1----:R-:W2:Y:S01]  /*0070*/  LDG.E.64 R4, desc[UR4][R4.64] ;  /* 0x0000000404047981 */ /* 0x002ea2000c1e1b00 */
[----:B------:R-:W-:Y:S01]  /*0080*/  IMAD.MOV.U32 R8, RZ, RZ, 0x0 ;  /* 0x00000000ff087424 */ /* 0x000fe200078e00ff */
[----:B------:R-:W-:Y:S01]  /*0090*/  MOV R9, 0x3fd80000 ;  /* 0x3fd8000000097802 */ /* 0x000fe20000000f00 */
[----:B------:R-:W-:Y:S01]  /*00a0*/  BSSY.RECONVERGENT B0, `(.L_x_0) ;  /* 0x0000014000007945 */ /* 0x000fe20003800200 */
[----:B------:R-:W0:Y:S01]  /*00b0*/  S2R R0, SR_CTAID.Y ;  /* 0x0000000000007919 */ /* 0x000e220000002600 */
[----:B--2---:R-:W1:Y:S01]  /*00c0*/  MUFU.RSQ64H R7, R5 ;  /* 0x0000000500077308 */ /* 0x004e620000001c00 */
[----:B------:R-:W-:-:S05]  /*00d0*/  VIADD R6, R5, 0xfcb00000 ;  /* 0xfcb0000005067836 */ /* 0x000fca0000000000 */
[----:B------:R-:W-:Y:S01]  /*00e0*/  ISETP.GE.U32.AND P0, PT, R6, 0x7ca00000, PT ;  /* 0x7ca000000600780c */ /* 0x000fe20003f06070 */
[----:B-1----:R-:W-:-:S08]  /*00f0*/  DMUL R2, R6, R6 ;  /* 0x0000000606027228 */ /* 0x002fd00000000000 */
[----:B------:R-:W-:-:S08]  /*0100*/  DFMA R2, R4, -R2, 1 ;  /* 0x3ff000000402742b */ /* 0x000fd00000000802 */
[----:B------:R-:W-:Y:S02]  /*0110*/  DFMA R8, R2, R8, 0.5 ;  /* 0x3fe000000208742b */ /* 0x000fe40000000008 */
[----:B------:R-:W-:-:S08]  /*0120*/  DMUL R2, R6, R2 ;  /* 0x0000000206027228 */ /* 0x000fd00000000000 */
[----:B------:R-:W-:-:S08]  /*0130*/  DFMA R8, R8, R2, R6 ;  /* 0x000000020808722b */ /* 0x000fd00000000006 */
[----:B------:R-:W-:Y:S02]  /*0140*/  DMUL R10, R4, R8 ;  /* 0x00000008040a7228 */ /* 0x000fe40000000000 */
[----:B------:R-:W-:Y:S02]  /*0150*/  VIADD R15, R9, 0xfff00000 ;  /* 0xfff00000090f7836 */ /* 0x000fe40000000000 */
[----:B------:R-:W-:-:S04]  /*0160*/  IMAD.MOV.U32 R14, RZ, RZ, R8 ;  /* 0x000000ffff0e7224 */ /* 0x000fc800078e0008 */
[----:B------:R-:W-:-:S08]  /*0170*/  DFMA R12, R10, -R10, R4 ;  /* 0x8000000a0a0c722b */ /* 0x000fd00000000004 */
[----:B------:R-:W-:Y:S01]  /*0180*/  DFMA R2, R12, R14, R10 ;  /* 0x0000000e0c02722b */ /* 0x000fe2000000000a */
[----:B0-----:R-:W-:Y:S10]  /*0190*/  @!P0 BRA `(.L_x_1) ;  /* 0x0000000000108947 */ /* 0x001ff40003800000 */
[----:B------:R-:W-:-:S07]  /*01a0*/  MOV R2, 0x1c0 ;  /* 0x000001c000027802 */ /* 0x000fce0000000f00 */
[----:B------:R-:W-:Y:S05]  /*01b0*/  CALL.REL.NOINC `($__internal_0_$__cuda_sm20_dsqrt_rn_f64_mediumpath_v1) ;  /* 0x0000000000307944 */ /* 0x000fea0003c00000 */
[----:B------:R-:W-:Y:S01]  /*01c0*/  MOV R2, R6 ;  /* 0x0000000600027202 */ /* 0x000fe20000000f00 */
[----:B------:R-:W-:-:S07]  /*01d0*/  IMAD.MOV.U32 R3, RZ, RZ, R7 ;  /* 0x000000ffff037224 */ /* 0x000fce00078e0007 */
.L_x_1:
[----:B------:R-:W-:Y:S05]  /*01e0*/  BSYNC.RECONVERGENT B0 ;  /* 0x0000000000007941 */ /* 0x000fea0003800200 */
.L_x_0:
[----:B------:R-:W0:Y:S02]  /*01f0*/  LDC.64 R4, c[0x0][0x380] ;  /* 0x0000e000ff047b82 */ /* 0x000e240000000a00 */
[----:B0-----:R-:W-:-:S05]  /*0200*/  IMAD.WIDE.U32 R4, R0, 0x10, R4 ;  /* 0x0000001000047825 */ /* 0x001fca00078e0004 */
[----:B------:R-:W2:Y:S02]  /*0210*/  LDG.E.128 R8, desc[UR4][R4.64] ;  /* 0x0000000404087981 */ /* 0x000ea4000c1e1d00 */
[----:B--2---:R-:W-:Y:S02]  /*0220*/  DMUL R6, RZ, R10 ;  /* 0x0000000aff067228 */ /* 0x004fe40000000000 */
[----:B------:R-:W-:-:S06]  /*0230*/  DMUL R14, R10, R2 ;  /* 0x000000020a0e7228 */ /* 0x000fcc0000000000 */
[----:B------:R-:W-:Y:S02]  /*0240*/  DFMA R12, R8, R2, -R6 ;  /* 0x00000002080c722b */ /* 0x000fe40000000806 */
[----:B------:R-:W-:-:S07]  /*0250*/  DFMA R14, RZ, R8, R14 ;  /* 0x00000008ff0e722b */ /* 0x000fce000000000e */
[----:B------:R-:W-:Y:S01]  /*0260*/  STG.E.128 desc[UR4][R4.64], R12 ;  /* 0x0000000c04007986 */ /* 0x000fe2000c101d04 */
[----:B------:R-:W-:Y:S05]  /*0270*/  EXIT ;  /* 0x000000000000794d */ /* 0x000fea0003800000 */
        .weak           $__internal_0_$__cuda_sm20_dsqrt_rn_f64_mediumpath_v1
        .type           $__internal_0_$__cuda_sm20_dsqrt_rn_f64_mediumpath_v1,@function
        .size           $__internal_0_$__cuda_sm20_dsqrt_rn_f64_mediumpath_v1,(.L_x_7 - $__internal_0_$__cuda_sm20_dsqrt_rn_f64_mediumpath_v1)
$__internal_0_$__cuda_sm20_dsqrt_rn_f64_mediumpath_v1:
[----:B------:R-:W-:Y:S01]  /*0280*/  ISETP.GE.U32.AND P0, PT, R6, -0x3400000, PT ;  /* 0xfcc000000600780c */ /* 0x000fe20003f06070 */
[----:B------:R-:W-:Y:S01]  /*0290*/  BSSY.RECONVERGENT B1, `(.L_x_2) ;  /* 0x0000024000017945 */ /* 0x000fe20003800200 */
[----:B------:R-:W-:-:S11]  /*02a0*/  IMAD.MOV.U32 R9, RZ, RZ, R15 ;  /* 0x000000ffff097224 */ /* 0x000fd600078e000f */
[----:B------:R-:W-:Y:S05]  /*02b0*/  @!P0 BRA `(.L_x_3) ;  /* 0x0000000000208947 */ /* 0x000fea0003800000 */
[----:B------:R-:W-:-:S10]  /*02c0*/  DFMA.RM R8, R12, R8, R10 ;  /* 0x000000080c08722b */ /* 0x000fd4000000400a */
[----:B------:R-:W-:-:S04]  /*02d0*/  IADD3 R6, P0, PT, R8, 0x1, RZ ;  /* 0x0000000108067810 */ /* 0x000fc80007f1e0ff */
[----:B------:R-:W-:-:S06]  /*02e0*/  IADD3.X R7, PT, PT, RZ, R9, RZ, P0, !PT ;  /* 0x00000009ff077210 */ /* 0x000fcc00007fe4ff */
[----:B------:R-:W-:-:S08]  /*02f0*/  DFMA.RP R4, -R8, R6, R4 ;  /* 0x000000060804722b */ /* 0x000fd00000008104 */
[----:B------:R-:W-:-:S06]  /*0300*/  DSETP.GT.AND P0, PT, R4, RZ, PT ;  /* 0x000000ff0400722a */ /* 0x000fcc0003f04000 */
[----:B------:R-:W-:Y:S02]  /*0310*/  FSEL R6, R6, R8, P0 ;  /* 0x0000000806067208 */ /* 0x000fe40000000000 */
[----:B------:R-:W-:Y:S01]  /*0320*/  FSEL R7, R7, R9, P0 ;  /* 0x0000000907077208 */ /* 0x000fe20000000000 */
[----:B------:R-:W-:Y:S06]  /*0330*/  BRA `(.L_x_4) ;  /* 0x0000000000647947 */ /* 0x000fec0003800000 */
.L_x_3:
[----:B------:R-:W-:-:S14]  /*0340*/  DSETP.NE.AND P0, PT, R4, RZ, PT ;  /* 0x000000ff0400722a */ /* 0x000fdc0003f05000 */
[----:B------:R-:W-:Y:S05]  /*0350*/  @!P0 BRA `(.L_x_5) ;  /* 0x0000000000588947 */ /* 0x000fea0003800000 */
[----:B------:R-:W-:-:S13]  /*0360*/  ISETP.GE.AND P0, PT, R5, RZ, PT ;  /* 0x000000ff0500720c */ /* 0x000fda0003f06270 */
[----:B------:R-:W-:Y:S01]  /*0370*/  @!P0 IMAD.MOV.U32 R6, RZ, RZ, 0x0 ;  /* 0x00000000ff068424 */ /* 0x000fe200078e00ff */
[----:B------:R-:W-:Y:S01]  /*0380*/  @!P0 MOV R7, 0xfff80000 ;  /* 0xfff8000000078802 */ /* 0x000fe20000000f00 */
[----:B------:R-:W-:Y:S06]  /*0390*/  @!P0 BRA `(.L_x_4) ;  /* 0x00000000004c8947 */ /* 0x000fec0003800000 */
[----:B------:R-:W-:-:S13]  /*03a0*/  ISETP.GT.AND P0, PT, R5, 0x7fefffff, PT ;  /* 0x7fefffff0500780c */ /* 0x000fda0003f04270 */
[----:B------:R-:W-:Y:S05]  /*03b0*/  @P0 BRA `(.L_x_5) ;  /* 0x0000000000400947 */ /* 0x000fea0003800000 */
[----:B------:R-:W-:Y:S01]  /*03c0*/  DMUL R4, R4, 8.11296384146066816958e+31 ;  /* 0x4690000004047828 */ /* 0x000fe20000000000 */
[----:B------:R-:W-:Y:S01]  /*03d0*/  IMAD.MOV.U32 R6, RZ, RZ, RZ ;  /* 0x000000ffff067224 */ /* 0x000fe200078e00ff */
[----:B------:R-:W-:Y:S01]  /*03e0*/  MOV R10, 0x0 ;  /* 0x00000000000a7802 */ /* 0x000fe20000000f00 */
[----:B------:R-:W-:-:S03]  /*03f0*/  IMAD.MOV.U32 R11, RZ, RZ, 0x3fd80000 ;  /* 0x3fd80000ff0b7424 */ /* 0x000fc600078e00ff */
[----:B------:R-:W0:Y:S02]  /*0400*/  MUFU.RSQ64H R7, R5 ;  /* 0x0000000500077308 */ /* 0x000e240000001c00 */
[----:B0-----:R-:W-:-:S08]  /*0410*/  DMUL R8, R6, R6 ;  /* 0x0000000606087228 */ /* 0x001fd00000000000 */
[----:B------:R-:W-:-:S08]  /*0420*/  DFMA R8, R4, -R8, 1 ;  /* 0x3ff000000408742b */ /* 0x000fd00000000808 */
[----:B------:R-:W-:Y:S02]  /*0430*/  DFMA R10, R8, R10, 0.5 ;  /* 0x3fe00000080a742b */ /* 0x000fe4000000000a */
[----:B------:R-:W-:-:S08]  /*0440*/  DMUL R8, R6, R8 ;  /* 0x0000000806087228 */ /* 0x000fd00000000000 */
[----:B------:R-:W-:-:S08]  /*0450*/  DFMA R8, R10, R8, R6 ;  /* 0x000000080a08722b */ /* 0x000fd00000000006 */
[----:B------:R-:W-:Y:S02]  /*0460*/  DMUL R6, R4, R8 ;  /* 0x0000000804067228 */ /* 0x000fe40000000000 */
[----:B------:R-:W-:-:S06]  /*0470*/  IADD3 R9, PT, PT, R9, -0x100000, RZ ;  /* 0xfff0000009097810 */ /* 0x000fcc0007ffe0ff */
[----:B------:R-:W-:-:S08]  /*0480*/  DFMA R10, R6, -R6, R4 ;  /* 0x80000006060a722b */ /* 0x000fd00000000004 */
[----:B------:R-:W-:-:S10]  /*0490*/  DFMA R6, R8, R10, R6 ;  /* 0x0000000a0806722b */ /* 0x000fd40000000006 */
[----:B------:R-:W-:Y:S01]  /*04a0*/  VIADD R7, R7, 0xfcb00000 ;  /* 0xfcb0000007077836 */ /* 0x000fe20000000000 */
[----:B------:R-:W-:Y:S06]  /*04b0*/  BRA `(.L_x_4) ;  /* 0x0000000000047947 */ /* 0x000fec0003800000 */
.L_x_5:
[----:B------:R-:W-:-:S11]  /*04c0*/  DADD R6, R4, R4 ;  /* 0x0000000004067229 */ /* 0x000fd60000000004 */
.L_x_4:
[----:B------:R-:W-:Y:S05]  /*04d0*/  BSYNC.RECONVERGENT B1 ;  /* 0x0000000000017941 */ /* 0x000fea0003800200 */
.L_x_2:
[----:B------:R-:W-:-:S04]  /*04e0*/  MOV R3, 0x0 ;  /* 0x0000000000037802 */ /* 0x000fc80000000f00 */
[----:B------:R-:W-:Y:S05]  /*04f0*/  RET.REL.NODEC R2 `(_Z21elementWiseMultBySqrtP7double2Pd) ;  /* 0xfffffff802c07950 */ /* 0x000fea0003c3ffff */
.L_x_6:
[----:B------:R-:W-:-:S00]  /*0500*/  BRA `(.L_x_6) ;  /* 0xfffffffc00fc7947 */ /* 0x000fc0000383ffff */
[----:B------:R-:W-:-:S00]  /*0510*/  NOP ;  /* 0x0000000000007918 */ /* 0x000fc00000000000 */
        /* <DEDUP_REMOVED lines=14> */
.L_x_7:


//--------------------- .nv.shared.reserved.0     --------------------------
	.section	.nv.shared.reserved.0,"aw",@nobits
	.weak		__nv_reservedSMEM_offset_0_alias
	.size		__nv_reservedSMEM_offset_0_alias, 0, 64
	.other		__nv_reservedSMEM_offset_0_alias,@"STO_CUDA_RESERVED_SHARED STV_DEFAULT"
__nv_reservedSMEM_offset_0_alias:
	.zero		0
	.zero		64


//--------------------- .nv.constant0._Z21elementWiseMultBySqrtP7double2Pd --------------------------
	.section	.nv.constant0._Z21elementWiseMultBySqrtP7double2Pd,"a",@progbits
	.sectionflags	@""
	.align	4
.nv.constant0._Z21elementWiseMultBySqrtP7double2Pd:
	.zero		912


//--------------------- SYMBOLS --------------------------

	.type		.nv.reservedSmem.offset0,@object
	.size		.nv.reservedSmem.offset0,0x4
